//
// Generated by NVIDIA NVVM Compiler
//
// Compiler Build ID: CL-36424714
// Cuda compilation tools, release 13.0, V13.0.88
// Based on NVVM 20.0.0
//

.version 9.0
.target sm_100
.address_size 64

	// .globl	_Z6kernelPfS_S_ii

.visible .entry _Z6kernelPfS_S_ii(
	.param .u64 .ptr .align 1 _Z6kernelPfS_S_ii_param_0,
	.param .u64 .ptr .align 1 _Z6kernelPfS_S_ii_param_1,
	.param .u64 .ptr .align 1 _Z6kernelPfS_S_ii_param_2,
	.param .u32 _Z6kernelPfS_S_ii_param_3,
	.param .u32 _Z6kernelPfS_S_ii_param_4
)
{
	.reg .pred 	%p<2>;
	.reg .b32 	%r<14>;
	.reg .b32 	%f<5>;
	.reg .b64 	%rd<13>;

	ld.param.u64 	%rd1, [_Z6kernelPfS_S_ii_param_0];
	ld.param.u64 	%rd2, [_Z6kernelPfS_S_ii_param_1];
	ld.param.u64 	%rd3, [_Z6kernelPfS_S_ii_param_2];
	ld.param.u32 	%r4, [_Z6kernelPfS_S_ii_param_4];
	mov.u32 	%r5, %tid.x;
	mov.u32 	%r6, %ctaid.x;
	mov.u32 	%r7, %ntid.x;
	mad.lo.s32 	%r1, %r6, %r7, %r5;
	mov.u32 	%r8, %tid.y;
	mov.u32 	%r9, %ctaid.y;
	mov.u32 	%r10, %ntid.y;
	mad.lo.s32 	%r11, %r9, %r10, %r8;
	max.s32 	%r12, %r1, %r11;
	setp.ge.s32 	%p1, %r12, %r4;
	@%p1 bra 	$L__BB0_2;
	cvta.to.global.u64 	%rd4, %rd1;
	cvta.to.global.u64 	%rd5, %rd2;
	cvta.to.global.u64 	%rd6, %rd3;
	mad.lo.s32 	%r13, %r4, %r11, %r1;
	mul.wide.s32 	%rd7, %r13, 4;
	add.s64 	%rd8, %rd4, %rd7;
	ld.global.f32 	%f1, [%rd8];
	mul.wide.s32 	%rd9, %r1, 4;
	add.s64 	%rd10, %rd5, %rd9;
	ld.global.f32 	%f2, [%rd10];
	mul.f32 	%f3, %f1, %f2;
	mul.wide.u32 	%rd11, %r11, 4;
	add.s64 	%rd12, %rd6, %rd11;
	atom.global.add.f32 	%f4, [%rd12], %f3;
$L__BB0_2:
	ret;

}


// ===== COMPILED SASS (sm_100) =====

	.target	sm_100

	.elftype	@"ET_EXEC"


//--------------------- .note.nv.tkinfo           --------------------------
	.section	.note.nv.tkinfo,"",@"SHT_NOTE"
	.sectionflags	@"SHF_NOTE_NV_TKINFO"
	.tkinfo
        /*0018*/ 	.word	0x00000002
        /*0030*/ 	.string	""
        /*0030*/ 	.string	"ptxas"
        /*0030*/ 	.string	"Cuda compilation tools, release 13.0, V13.0.88"
        /*0030*/ 	.string	"Build cuda_13.0.r13.0/compiler.36424714_0"
        /*0030*/ 	.string	"-arch sm_100 -m 64 "



//--------------------- .note.nv.cuinfo           --------------------------
	.section	.note.nv.cuinfo,"",@"SHT_NOTE"
	.sectionflags	@"SHF_NOTE_NV_CUINFO"
        /*0018*/ 	.short	0x0002
        /*001a*/ 	.short	0x0064
        /*001c*/ 	.short	0x0082
	.zero		2


//--------------------- .nv.info                  --------------------------
	.section	.nv.info,"",@"SHT_CUDA_INFO"
	.align	4


	//----- nvinfo : EIATTR_REGCOUNT
	.align		4
        /*0000*/ 	.byte	0x04, 0x2f
        /*0002*/ 	.short	(.L_1 - .L_0)
	.align		4
.L_0:
        /*0004*/ 	.word	index@(_Z6kernelPfS_S_ii)
        /*0008*/ 	.word	0x0000000c


	//----- nvinfo : EIATTR_FRAME_SIZE
	.align		4
.L_1:
        /*000c*/ 	.byte	0x04, 0x11
        /*000e*/ 	.short	(.L_3 - .L_2)
	.align		4
.L_2:
        /*0010*/ 	.word	index@(_Z6kernelPfS_S_ii)
        /*0014*/ 	.word	0x00000000


	//----- nvinfo : EIATTR_MIN_STACK_SIZE
	.align		4
.L_3:
        /*0018*/ 	.byte	0x04, 0x12
        /*001a*/ 	.short	(.L_5 - .L_4)
	.align		4
.L_4:
        /*001c*/ 	.word	index@(_Z6kernelPfS_S_ii)
        /*0020*/ 	.word	0x00000000
.L_5:


//--------------------- .nv.compat                --------------------------
	.section	.nv.compat,"",@"SHT_CUDA_COMPAT_INFO"
	.align	4
        /*0000*/ 	.byte	0x02, 0x09, 0x00, 0x00, 0x02, 0x02, 0x01, 0x00, 0x02, 0x05, 0x05, 0x00, 0x03, 0x07, 0x01, 0x01
        /*0010*/ 	.byte	0x02, 0x03, 0x00, 0x00, 0x02, 0x06, 0x01, 0x00, 0x04, 0x0b, 0x08, 0x00, 0x09, 0x00, 0x00, 0x00
        /*0020*/ 	.byte	0x00, 0x00, 0x00, 0x00


//--------------------- .nv.info._Z6kernelPfS_S_ii --------------------------
	.section	.nv.info._Z6kernelPfS_S_ii,"",@"SHT_CUDA_INFO"
	.sectionflags	@""
	.align	4


	//----- nvinfo : EIATTR_CUDA_API_VERSION
	.align		4
        /*0000*/ 	.byte	0x04, 0x37
        /*0002*/ 	.short	(.L_7 - .L_6)
.L_6:
        /*0004*/ 	.word	0x00000082


	//----- nvinfo : EIATTR_KPARAM_INFO
	.align		4
.L_7:
        /*0008*/ 	.byte	0x04, 0x17
        /*000a*/ 	.short	(.L_9 - .L_8)
.L_8:
        /*000c*/ 	.word	0x00000000
        /*0010*/ 	.short	0x0004
        /*0012*/ 	.short	0x001c
        /*0014*/ 	.byte	0x00, 0xf0, 0x11, 0x00


	//----- nvinfo : EIATTR_KPARAM_INFO
	.align		4
.L_9:
        /*0018*/ 	.byte	0x04, 0x17
        /*001a*/ 	.short	(.L_11 - .L_10)
.L_10:
        /*001c*/ 	.word	0x00000000
        /*0020*/ 	.short	0x0003
        /*0022*/ 	.short	0x0018
        /*0024*/ 	.byte	0x00, 0xf0, 0x11, 0x00


	//----- nvinfo : EIATTR_KPARAM_INFO
	.align		4
.L_11:
        /*0028*/ 	.byte	0x04, 0x17
        /*002a*/ 	.short	(.L_13 - .L_12)
.L_12:
        /*002c*/ 	.word	0x00000000
        /*0030*/ 	.short	0x0002
        /*0032*/ 	.short	0x0010
        /*0034*/ 	.byte	0x00, 0xf5, 0x21, 0x00


	//----- nvinfo : EIATTR_KPARAM_INFO
	.align		4
.L_13:
        /*0038*/ 	.byte	0x04, 0x17
        /*003a*/ 	.short	(.L_15 - .L_14)
.L_14:
        /*003c*/ 	.word	0x00000000
        /*0040*/ 	.short	0x0001
        /*0042*/ 	.short	0x0008
        /*0044*/ 	.byte	0x00, 0xf5, 0x21, 0x00


	//----- nvinfo : EIATTR_KPARAM_INFO
	.align		4
.L_15:
        /*0048*/ 	.byte	0x04, 0x17
        /*004a*/ 	.short	(.L_17 - .L_16)
.L_16:
        /*004c*/ 	.word	0x00000000
        /*0050*/ 	.short	0x0000
        /*0052*/ 	.short	0x0000
        /*0054*/ 	.byte	0x00, 0xf5, 0x21, 0x00


	//----- nvinfo : EIATTR_SPARSE_MMA_MASK
	.align		4
.L_17:
        /*0058*/ 	.byte	0x03, 0x50
        /*005a*/ 	.short	0x0000


	//----- nvinfo : EIATTR_MAXREG_COUNT
	.align		4
        /*005c*/ 	.byte	0x03, 0x1b
        /*005e*/ 	.short	0x00ff


	//----- nvinfo : EIATTR_MERCURY_ISA_VERSION
	.align		4
        /*0060*/ 	.byte	0x03, 0x5f
        /*0062*/ 	.short	0x0101


	//----- nvinfo : EIATTR_VRC_CTA_INIT_COUNT
	.align		4
        /*0064*/ 	.byte	0x02, 0x4a
	.zero		1
	.zero		1


	//----- nvinfo : EIATTR_EXIT_INSTR_OFFSETS
	.align		4
        /*0068*/ 	.byte	0x04, 0x1c
        /*006a*/ 	.short	(.L_19 - .L_18)


	//   ....[0]....
.L_18:
        /*006c*/ 	.word	0x000000c0


	//   ....[1]....
        /*0070*/ 	.word	0x00000190


	//----- nvinfo : EIATTR_CBANK_PARAM_SIZE
	.align		4
.L_19:
        /*0074*/ 	.byte	0x03, 0x19
        /*0076*/ 	.short	0x0020


	//----- nvinfo : EIATTR_PARAM_CBANK
	.align		4
        /*0078*/ 	.byte	0x04, 0x0a
        /*007a*/ 	.short	(.L_21 - .L_20)
	.align		4
.L_20:
        /*007c*/ 	.word	index@(.nv.constant0._Z6kernelPfS_S_ii)
        /*0080*/ 	.short	0x0380
        /*0082*/ 	.short	0x0020


	//----- nvinfo : EIATTR_SW_WAR
	.align		4
.L_21:
        /*0084*/ 	.byte	0x04, 0x36
        /*0086*/ 	.short	(.L_23 - .L_22)
.L_22:
        /*0088*/ 	.word	0x00000008
.L_23:


//--------------------- .nv.callgraph             --------------------------
	.section	.nv.callgraph,"",@"SHT_CUDA_CALLGRAPH"
	.align	4
	.sectionentsize	8
	.align		4
        /*0000*/ 	.word	0x00000000
	.align		4
        /*0004*/ 	.word	0xffffffff
	.align		4
        /*0008*/ 	.word	0x00000000
	.align		4
        /*000c*/ 	.word	0xfffffffe
	.align		4
        /*0010*/ 	.word	0x00000000
	.align		4
        /*0014*/ 	.word	0xfffffffd
	.align		4
        /*0018*/ 	.word	0x00000000
	.align		4
        /*001c*/ 	.word	0xfffffffc


//--------------------- .text._Z6kernelPfS_S_ii   --------------------------
	.section	.text._Z6kernelPfS_S_ii,"ax",@progbits
	.align	128
        .global         _Z6kernelPfS_S_ii
        .type           _Z6kernelPfS_S_ii,@function
        .size           _Z6kernelPfS_S_ii,(.L_x_1 - _Z6kernelPfS_S_ii)
        .other          _Z6kernelPfS_S_ii,@"STO_CUDA_ENTRY STV_DEFAULT"
_Z6kernelPfS_S_ii:
.text._Z6kernelPfS_S_ii:
[----:B------:R-:W-:Y:S01]  /*0000*/  LDC R1, c[0x0][0x37c] ;  /* 0x0000df00ff017b82 */ /* 0x000fe20000000800 */
[----:B------:R-:W0:Y:S07]  /*0010*/  S2R R7, SR_TID.X ;  /* 0x0000000000077919 */ /* 0x000e2e0000002100 */
[----:B------:R-:W0:Y:S01]  /*0020*/  S2UR UR4, SR_CTAID.X ;  /* 0x00000000000479c3 */ /* 0x000e220000002500 */
[----:B------:R-:W1:Y:S01]  /*0030*/  LDCU UR6, c[0x0][0x39c] ;  /* 0x00007380ff0677ac */ /* 0x000e620008000800 */
[----:B------:R-:W2:Y:S06]  /*0040*/  S2R R2, SR_TID.Y ;  /* 0x0000000000027919 */ /* 0x000eac0000002200 */
[----:B------:R-:W0:Y:S08]  /*0050*/  LDC R0, c[0x0][0x360] ;  /* 0x0000d800ff007b82 */ /* 0x000e300000000800 */
[----:B------:R-:W2:Y:S08]  /*0060*/  S2UR UR5, SR_CTAID.Y ;  /* 0x00000000000579c3 */ /* 0x000eb00000002600 */
[----:B------:R-:W2:Y:S01]  /*0070*/  LDC R3, c[0x0][0x364] ;  /* 0x0000d900ff037b82 */ /* 0x000ea20000000800 */
[----:B0-----:R-:W-:-:S02]  /*0080*/  IMAD R7, R0, UR4, R7 ;  /* 0x0000000400077c24 */ /* 0x001fc4000f8e0207 */
[----:B--2---:R-:W-:-:S05]  /*0090*/  IMAD R0, R3, UR5, R2 ;  /* 0x0000000503007c24 */ /* 0x004fca000f8e0202 */
[----:B------:R-:W-:-:S04]  /*00a0*/  VIMNMX R2, PT, PT, R7, R0, !PT ;  /* 0x0000000007027248 */ /* 0x000fc80007fe0100 */
[----:B-1----:R-:W-:-:S13]  /*00b0*/  ISETP.GE.AND P0, PT, R2, UR6, PT ;  /* 0x0000000602007c0c */ /* 0x002fda000bf06270 */
[----:B------:R-:W-:Y:S05]  /*00c0*/  @P0 EXIT ;  /* 0x000000000000094d */ /* 0x000fea0003800000 */
[----:B------:R-:W0:Y:S01]  /*00d0*/  LDC.64 R2, c[0x0][0x380] ;  /* 0x0000e000ff027b82 */ /* 0x000e220000000a00 */
[----:B------:R-:W1:Y:S01]  /*00e0*/  LDCU.64 UR4, c[0x0][0x358] ;  /* 0x00006b00ff0477ac */ /* 0x000e620008000a00 */
[----:B------:R-:W-:-:S06]  /*00f0*/  IMAD R9, R0, UR6, R7 ;  /* 0x0000000600097c24 */ /* 0x000fcc000f8e0207 */
[----:B------:R-:W2:Y:S01]  /*0100*/  LDC.64 R4, c[0x0][0x388] ;  /* 0x0000e200ff047b82 */ /* 0x000ea20000000a00 */
[----:B0-----:R-:W-:-:S06]  /*0110*/  IMAD.WIDE R2, R9, 0x4, R2 ;  /* 0x0000000409027825 */ /* 0x001fcc00078e0202 */
[----:B-1----:R-:W3:Y:S01]  /*0120*/  LDG.E R2, desc[UR4][R2.64] ;  /* 0x0000000402027981 */ /* 0x002ee2000c1e1900 */
[----:B--2---:R-:W-:Y:S02]  /*0130*/  IMAD.WIDE R4, R7, 0x4, R4 ;  /* 0x0000000407047825 */ /* 0x004fe400078e0204 */
[----:B------:R-:W0:Y:S04]  /*0140*/  LDC.64 R6, c[0x0][0x390] ;  /* 0x0000e400ff067b82 */ /* 0x000e280000000a00 */
[----:B------:R-:W3:Y:S01]  /*0150*/  LDG.E R5, desc[UR4][R4.64] ;  /* 0x0000000404057981 */ /* 0x000ee2000c1e1900 */
[----:B0-----:R-:W-:-:S04]  /*0160*/  IMAD.WIDE.U32 R6, R0, 0x4, R6 ;  /* 0x0000000400067825 */ /* 0x001fc800078e0006 */
[----:B---3--:R-:W-:-:S05]  /*0170*/  FMUL R9, R2, R5 ;  /* 0x0000000502097220 */ /* 0x008fca0000400000 */
[----:B------:R-:W-:Y:S01]  /*0180*/  REDG.E.ADD.F32.FTZ.RN.STRONG.GPU desc[UR4][R6.64], R9 ;  /* 0x00000009060079a6 */ /* 0x000fe2000c12f304 */
[----:B------:R-:W-:Y:S05]  /*0190*/  EXIT ;  /* 0x000000000000794d */ /* 0x000fea0003800000 */
.L_x_0:
[----:B------:R-:W-:-:S00]  /*01a0*/  BRA `(.L_x_0) ;  /* 0xfffffffc00fc7947 */ /* 0x000fc0000383ffff */
[----:B------:R-:W-:-:S00]  /*01b0*/  NOP ;  /* 0x0000000000007918 */ /* 0x000fc00000000000 */
        /* <DEDUP_REMOVED lines=12> */
.L_x_1:


//--------------------- .nv.shared.reserved.0     --------------------------
	.section	.nv.shared.reserved.0,"aw",@nobits
	.weak		__nv_reservedSMEM_offset_0_alias
	.size		__nv_reservedSMEM_offset_0_alias, 0, 64
	.other		__nv_reservedSMEM_offset_0_alias,@"STO_CUDA_RESERVED_SHARED STV_DEFAULT"
__nv_reservedSMEM_offset_0_alias:
	.zero		0
	.zero		64


//--------------------- .nv.constant0._Z6kernelPfS_S_ii --------------------------
	.section	.nv.constant0._Z6kernelPfS_S_ii,"a",@progbits
	.sectionflags	@""
	.align	4
.nv.constant0._Z6kernelPfS_S_ii:
	.zero		928


//--------------------- SYMBOLS --------------------------

	.type		.nv.reservedSmem.offset0,@object
	.size		.nv.reservedSmem.offset0,0x4
